	.headerflags	@"EF_CUDA_TEXMODE_UNIFIED EF_CUDA_64BIT_ADDRESS EF_CUDA_ACCELERATORS EF_CUDA_SM90 EF_CUDA_VIRTUAL_SM(EF_CUDA_SM90)"
	.elftype	@"ET_EXEC"


//--------------------- .nv.info                  --------------------------
	.section	.nv.info,"",@"SHT_CUDA_INFO"
	.align	4


	//----- nvinfo : EIATTR_REGCOUNT
	.align		4
        /*0000*/ 	.byte	0x04, 0x2f
        /*0002*/ 	.short	(.L_1 - .L_0)
	.align		4
.L_0:
        /*0004*/ 	.word	index@(triton_poi_fused_convolution_leaky_relu_0)
        /*0008*/ 	.word	0x00000012


	//----- nvinfo : EIATTR_MIN_STACK_SIZE
	.align		4
.L_1:
        /*000c*/ 	.byte	0x04, 0x12
        /*000e*/ 	.short	(.L_3 - .L_2)
	.align		4
.L_2:
        /*0010*/ 	.word	index@(triton_poi_fused_convolution_leaky_relu_0)
        /*0014*/ 	.word	0x00000000


	//----- nvinfo : EIATTR_FRAME_SIZE
	.align		4
.L_3:
        /*0018*/ 	.byte	0x04, 0x11
        /*001a*/ 	.short	(.L_5 - .L_4)
	.align		4
.L_4:
        /*001c*/ 	.word	index@(triton_poi_fused_convolution_leaky_relu_0)
        /*0020*/ 	.word	0x00000000


	//----- nvinfo : EIATTR_MIN_STACK_SIZE
	.align		4
.L_5:
        /*0024*/ 	.byte	0x04, 0x12
        /*0026*/ 	.short	(.L_7 - .L_6)
	.align		4
.L_6:
        /*0028*/ 	.word	index@(triton_poi_fused_convolution_leaky_relu_0)
        /*002c*/ 	.word	0x00000000
.L_7:


//--------------------- .nv.info.triton_poi_fused_convolution_leaky_relu_0 --------------------------
	.section	.nv.info.triton_poi_fused_convolution_leaky_relu_0,"",@"SHT_CUDA_INFO"
	.sectionflags	@""
	.align	4


	//----- nvinfo : EIATTR_CUDA_API_VERSION
	.align		4
        /*0000*/ 	.byte	0x04, 0x37
        /*0002*/ 	.short	(.L_9 - .L_8)
.L_8:
        /*0004*/ 	.word	0x0000007c


	//----- nvinfo : EIATTR_KPARAM_INFO
	.align		4
.L_9:
        /*0008*/ 	.byte	0x04, 0x17
        /*000a*/ 	.short	(.L_11 - .L_10)
.L_10:
        /*000c*/ 	.word	0x00000000
        /*0010*/ 	.short	0x0002
        /*0012*/ 	.short	0x0010
        /*0014*/ 	.byte	0x00, 0xf0, 0x11, 0x00


	//----- nvinfo : EIATTR_KPARAM_INFO
	.align		4
.L_11:
        /*0018*/ 	.byte	0x04, 0x17
        /*001a*/ 	.short	(.L_13 - .L_12)
.L_12:
        /*001c*/ 	.word	0x00000000
        /*0020*/ 	.short	0x0001
        /*0022*/ 	.short	0x0008
        /*0024*/ 	.byte	0x00, 0xf4, 0x21, 0x00


	//----- nvinfo : EIATTR_KPARAM_INFO
	.align		4
.L_13:
        /*0028*/ 	.byte	0x04, 0x17
        /*002a*/ 	.short	(.L_15 - .L_14)
.L_14:
        /*002c*/ 	.word	0x00000000
        /*0030*/ 	.short	0x0000
        /*0032*/ 	.short	0x0000
        /*0034*/ 	.byte	0x00, 0xf4, 0x21, 0x00


	//----- nvinfo : EIATTR_SPARSE_MMA_MASK
	.align		4
.L_15:
        /*0038*/ 	.byte	0x03, 0x50
        /*003a*/ 	.short	0x0000


	//----- nvinfo : EIATTR_MAXREG_COUNT
	.align		4
        /*003c*/ 	.byte	0x03, 0x1b
        /*003e*/ 	.short	0x00ff


	//----- nvinfo : EIATTR_EXIT_INSTR_OFFSETS
	.align		4
        /*0040*/ 	.byte	0x04, 0x1c
        /*0042*/ 	.short	(.L_17 - .L_16)


	//   ....[0]....
.L_16:
        /*0044*/ 	.word	0x00000360


	//----- nvinfo : EIATTR_REQNTID
	.align		4
.L_17:
        /*0048*/ 	.byte	0x04, 0x10
        /*004a*/ 	.short	(.L_19 - .L_18)
.L_18:
        /*004c*/ 	.word	0x00000080
        /*0050*/ 	.word	0x00000001
        /*0054*/ 	.word	0x00000001


	//----- nvinfo : EIATTR_CBANK_PARAM_SIZE
	.align		4
.L_19:
        /*0058*/ 	.byte	0x03, 0x19
        /*005a*/ 	.short	0x0014


	//----- nvinfo : EIATTR_PARAM_CBANK
	.align		4
        /*005c*/ 	.byte	0x04, 0x0a
        /*005e*/ 	.short	(.L_21 - .L_20)
	.align		4
.L_20:
        /*0060*/ 	.word	index@(.nv.constant0.triton_poi_fused_convolution_leaky_relu_0)
        /*0064*/ 	.short	0x0210
        /*0066*/ 	.short	0x0014


	//----- nvinfo : EIATTR_SW_WAR
	.align		4
.L_21:
        /*0068*/ 	.byte	0x04, 0x36
        /*006a*/ 	.short	(.L_23 - .L_22)
.L_22:
        /*006c*/ 	.word	0x00000008
.L_23:


//--------------------- .nv.callgraph             --------------------------
	.section	.nv.callgraph,"",@"SHT_CUDA_CALLGRAPH"
	.align	4
	.sectionentsize	8
	.align		4
        /*0000*/ 	.word	0x00000000
	.align		4
        /*0004*/ 	.word	0xffffffff
	.align		4
        /*0008*/ 	.word	0x00000000
	.align		4
        /*000c*/ 	.word	0xfffffffe
	.align		4
        /*0010*/ 	.word	0x00000000
	.align		4
        /*0014*/ 	.word	0xfffffffd
	.align		4
        /*0018*/ 	.word	0x00000000
	.align		4
        /*001c*/ 	.word	0xfffffffc


//--------------------- .text.triton_poi_fused_convolution_leaky_relu_0 --------------------------
	.section	.text.triton_poi_fused_convolution_leaky_relu_0,"ax",@progbits
	.align	128
        .global         triton_poi_fused_convolution_leaky_relu_0
        .type           triton_poi_fused_convolution_leaky_relu_0,@function
        .size           triton_poi_fused_convolution_leaky_relu_0,(.L_x_1 - triton_poi_fused_convolution_leaky_relu_0)
        .other          triton_poi_fused_convolution_leaky_relu_0,@"STO_CUDA_ENTRY STV_DEFAULT"
triton_poi_fused_convolution_leaky_relu_0:
.text.triton_poi_fused_convolution_leaky_relu_0:
[----:B------:R-:W-:Y:S01]  /*0000*/  LDC R1, c[0x0][0x28] ;  /* 0x00000a00ff017b82 */ /* 0x000fe20000000800 */
[----:B------:R-:W1:Y:S07]  /*0010*/  S2R R0, SR_TID.X ;  /* 0x0000000000007919 */ /* 0x000e6e0000002100 */
[----:B------:R-:W2:Y:S01]  /*0020*/  LDC.64 R2, c[0x0][0x218] ;  /* 0x00008600ff027b82 */ /* 0x000ea20000000a00 */
[----:B------:R-:W-:Y:S01]  /*0030*/  ULDC.64 UR4, c[0x0][0x208] ;  /* 0x0000820000047ab9 */ /* 0x000fe20000000a00 */
[----:B------:R-:W3:Y:S06]  /*0040*/  S2R R5, SR_CTAID.X ;  /* 0x0000000000057919 */ /* 0x000eec0000002500 */
[----:B------:R-:W4:Y:S01]  /*0050*/  LDC.64 R8, c[0x0][0x210] ;  /* 0x00008400ff087b82 */ /* 0x000f220000000a00 */
[----:B-1----:R-:W-:-:S02]  /*0060*/  SHF.L.U32 R0, R0, 0x2, RZ ;  /* 0x0000000200007819 */ /* 0x002fc400000006ff */
[----:B---3--:R-:W-:Y:S02]  /*0070*/  SHF.R.S32.HI R4, RZ, 0x15, R5 ;  /* 0x00000015ff047819 */ /* 0x008fe40000011405 */
[----:B------:R-:W-:Y:S02]  /*0080*/  LOP3.LUT R0, R0, 0x1fc, RZ, 0xc0, !PT ;  /* 0x000001fc00007812 */ /* 0x000fe400078ec0ff */
[----:B------:R-:W-:Y:S02]  /*0090*/  SGXT R4, R4, 0x1 ;  /* 0x000000010404781a */ /* 0x000fe40000000200 */
[----:B------:R-:W-:-:S04]  /*00a0*/  LEA R5, R5, R0, 0xa ;  /* 0x0000000005057211 */ /* 0x000fc800078e50ff */
[----:B------:R-:W-:Y:S01]  /*00b0*/  LEA.HI R4, R4, R5, RZ, 0xa ;  /* 0x0000000504047211 */ /* 0x000fe200078f50ff */
[----:B----4-:R-:W-:-:S03]  /*00c0*/  IMAD.WIDE R8, R5, 0x4, R8 ;  /* 0x0000000405087825 */ /* 0x010fc600078e0208 */
[----:B------:R-:W-:Y:S01]  /*00d0*/  SHF.R.S32.HI R0, RZ, 0xa, R4 ;  /* 0x0000000aff007819 */ /* 0x000fe20000011404 */
[----:B------:R-:W-:-:S03]  /*00e0*/  VIADD R4, R4, 0x200 ;  /* 0x0000020004047836 */ /* 0x000fc60000000000 */
[----:B------:R-:W-:Y:S02]  /*00f0*/  LEA.HI R6, R0, R0, RZ, 0x6 ;  /* 0x0000000000067211 */ /* 0x000fe400078f30ff */
[----:B------:R-:W-:Y:S02]  /*0100*/  SHF.R.S32.HI R12, RZ, 0xa, R4 ;  /* 0x0000000aff0c7819 */ /* 0x000fe40000011404 */
[----:B------:R-:W-:-:S04]  /*0110*/  LOP3.LUT R7, R6, 0xffffffc0, RZ, 0xc0, !PT ;  /* 0xffffffc006077812 */ /* 0x000fc800078ec0ff */
[----:B------:R-:W-:Y:S02]  /*0120*/  IADD3 R7, R0, -R7, RZ ;  /* 0x8000000700077210 */ /* 0x000fe40007ffe0ff */
[----:B------:R-:W-:-:S03]  /*0130*/  LEA.HI R0, R12, R12, RZ, 0x6 ;  /* 0x0000000c0c007211 */ /* 0x000fc600078f30ff */
[----:B--2---:R-:W-:Y:S01]  /*0140*/  IMAD.WIDE R10, R7, 0x4, R2 ;  /* 0x00000004070a7825 */ /* 0x004fe200078e0202 */
[----:B------:R-:W-:Y:S01]  /*0150*/  LOP3.LUT R13, R0, 0xffffffc0, RZ, 0xc0, !PT ;  /* 0xffffffc0000d7812 */ /* 0x000fe200078ec0ff */
[----:B------:R-:W2:Y:S04]  /*0160*/  LDG.E.128 R4, desc[UR4][R8.64] ;  /* 0x0000000408047981 */ /* 0x000ea8000c1e1d00 */
[----:B------:R-:W2:Y:S01]  /*0170*/  LDG.E.EL R10, desc[UR4][R10.64] ;  /* 0x000000040a0a7981 */ /* 0x000ea2000c2e1900 */
[----:B------:R-:W-:-:S04]  /*0180*/  IMAD.IADD R13, R12, 0x1, -R13 ;  /* 0x000000010c0d7824 */ /* 0x000fc800078e0a0d */
[----:B------:R-:W-:Y:S02]  /*0190*/  IMAD.WIDE R2, R13, 0x4, R2 ;  /* 0x000000040d027825 */ /* 0x000fe400078e0202 */
[----:B------:R-:W3:Y:S04]  /*01a0*/  LDG.E.128 R12, desc[UR4][R8.64+0x800] ;  /* 0x00080004080c7981 */ /* 0x000ee8000c1e1d00 */
[----:B------:R-:W3:Y:S01]  /*01b0*/  LDG.E.EL R2, desc[UR4][R2.64] ;  /* 0x0000000402027981 */ /* 0x000ee2000c2e1900 */
[CC--:B--2---:R-:W-:Y:S01]  /*01c0*/  FSETP.GT.AND P6, PT, R5.reuse, -R10.reuse, PT ;  /* 0x8000000a0500720b */ /* 0x0c4fe20003fc4000 */
[----:B------:R-:W-:Y:S01]  /*01d0*/  FADD R5, R5, R10 ;  /* 0x0000000a05057221 */ /* 0x000fe20000000000 */
[-C--:B------:R-:W-:Y:S02]  /*01e0*/  FSETP.GT.AND P0, PT, R6, -R10.reuse, PT ;  /* 0x8000000a0600720b */ /* 0x080fe40003f04000 */
[----:B------:R-:W-:-:S02]  /*01f0*/  FSETP.GT.AND P1, PT, R7, -R10, PT ;  /* 0x8000000a0700720b */ /* 0x000fc40003f24000 */
[----:B------:R-:W-:Y:S02]  /*0200*/  FSETP.GT.AND P2, PT, R4, -R10, PT ;  /* 0x8000000a0400720b */ /* 0x000fe40003f44000 */
[----:B---3--:R-:W-:-:S05]  /*0210*/  FSETP.GT.AND P3, PT, R13, -R2, PT ;  /* 0x800000020d00720b */ /* 0x008fca0003f64000 */
[----:B------:R-:W-:Y:S01]  /*0220*/  @!P6 FMUL R5, R5, 0.20000000298023223877 ;  /* 0x3e4ccccd0505e820 */ /* 0x000fe20000400000 */
[-C--:B------:R-:W-:Y:S02]  /*0230*/  FSETP.GT.AND P4, PT, R14, -R2.reuse, PT ;  /* 0x800000020e00720b */ /* 0x080fe40003f84000 */
[-C--:B------:R-:W-:Y:S02]  /*0240*/  FSETP.GT.AND P5, PT, R15, -R2.reuse, PT ;  /* 0x800000020f00720b */ /* 0x080fe40003fa4000 */
[----:B------:R-:W-:Y:S01]  /*0250*/  FSETP.GT.AND P6, PT, R12, -R2, PT ;  /* 0x800000020c00720b */ /* 0x000fe20003fc4000 */
[--C-:B------:R-:W-:Y:S01]  /*0260*/  FADD R6, R6, R10.reuse ;  /* 0x0000000a06067221 */ /* 0x100fe20000000000 */
[--C-:B------:R-:W-:Y:S01]  /*0270*/  FADD R7, R7, R10.reuse ;  /* 0x0000000a07077221 */ /* 0x100fe20000000000 */
[----:B------:R-:W-:Y:S01]  /*0280*/  FADD R4, R4, R10 ;  /* 0x0000000a04047221 */ /* 0x000fe20000000000 */
[--C-:B------:R-:W-:Y:S01]  /*0290*/  FADD R13, R13, R2.reuse ;  /* 0x000000020d0d7221 */ /* 0x100fe20000000000 */
[--C-:B------:R-:W-:Y:S01]  /*02a0*/  FADD R14, R14, R2.reuse ;  /* 0x000000020e0e7221 */ /* 0x100fe20000000000 */
[--C-:B------:R-:W-:Y:S01]  /*02b0*/  FADD R15, R15, R2.reuse ;  /* 0x000000020f0f7221 */ /* 0x100fe20000000000 */
[----:B------:R-:W-:Y:S01]  /*02c0*/  FADD R12, R12, R2 ;  /* 0x000000020c0c7221 */ /* 0x000fe20000000000 */
[----:B------:R-:W-:Y:S01]  /*02d0*/  @!P0 FMUL R6, R6, 0.20000000298023223877 ;  /* 0x3e4ccccd06068820 */ /* 0x000fe20000400000 */
[----:B------:R-:W-:Y:S01]  /*02e0*/  @!P1 FMUL R7, R7, 0.20000000298023223877 ;  /* 0x3e4ccccd07079820 */ /* 0x000fe20000400000 */
[----:B------:R-:W-:Y:S01]  /*02f0*/  @!P2 FMUL R4, R4, 0.20000000298023223877 ;  /* 0x3e4ccccd0404a820 */ /* 0x000fe20000400000 */
[----:B------:R-:W-:Y:S01]  /*0300*/  @!P3 FMUL R13, R13, 0.20000000298023223877 ;  /* 0x3e4ccccd0d0db820 */ /* 0x000fe20000400000 */
[----:B------:R-:W-:Y:S01]  /*0310*/  @!P4 FMUL R14, R14, 0.20000000298023223877 ;  /* 0x3e4ccccd0e0ec820 */ /* 0x000fe20000400000 */
[----:B------:R-:W-:Y:S01]  /*0320*/  @!P5 FMUL R15, R15, 0.20000000298023223877 ;  /* 0x3e4ccccd0f0fd820 */ /* 0x000fe20000400000 */
[----:B------:R-:W-:Y:S01]  /*0330*/  @!P6 FMUL R12, R12, 0.20000000298023223877 ;  /* 0x3e4ccccd0c0ce820 */ /* 0x000fe20000400000 */
[----:B------:R-:W-:Y:S04]  /*0340*/  STG.E.128 desc[UR4][R8.64], R4 ;  /* 0x0000000408007986 */ /* 0x000fe8000c101d04 */
[----:B------:R-:W-:Y:S01]  /*0350*/  STG.E.128 desc[UR4][R8.64+0x800], R12 ;  /* 0x0008000c08007986 */ /* 0x000fe2000c101d04 */
[----:B------:R-:W-:Y:S05]  /*0360*/  EXIT ;  /* 0x000000000000794d */ /* 0x000fea0003800000 */
.L_x_0:
[----:B------:R-:W-:-:S00]  /*0370*/  BRA `(.L_x_0) ;  /* 0xfffffffc00fc7947 */ /* 0x000fc0000383ffff */
[----:B------:R-:W-:-:S00]  /*0380*/  NOP ;  /* 0x0000000000007918 */ /* 0x000fc00000000000 */
[----:B------:R-:W-:-:S00]  /*0390*/  NOP ;  /* 0x0000000000007918 */ /* 0x000fc00000000000 */
[----:B------:R-:W-:-:S00]  /*03a0*/  NOP ;  /* 0x0000000000007918 */ /* 0x000fc00000000000 */
[----:B------:R-:W-:-:S00]  /*03b0*/  NOP ;  /* 0x0000000000007918 */ /* 0x000fc00000000000 */
[----:B------:R-:W-:-:S00]  /*03c0*/  NOP ;  /* 0x0000000000007918 */ /* 0x000fc00000000000 */
[----:B------:R-:W-:-:S00]  /*03d0*/  NOP ;  /* 0x0000000000007918 */ /* 0x000fc00000000000 */
[----:B------:R-:W-:-:S00]  /*03e0*/  NOP ;  /* 0x0000000000007918 */ /* 0x000fc00000000000 */
[----:B------:R-:W-:-:S00]  /*03f0*/  NOP ;  /* 0x0000000000007918 */ /* 0x000fc00000000000 */
.L_x_1:


//--------------------- .nv.constant0.triton_poi_fused_convolution_leaky_relu_0 --------------------------
	.section	.nv.constant0.triton_poi_fused_convolution_leaky_relu_0,"a",@progbits
	.sectionflags	@""
	.align	4
.nv.constant0.triton_poi_fused_convolution_leaky_relu_0:
	.zero		548
